//
// Generated by NVIDIA NVVM Compiler
//
// Compiler Build ID: CL-36424714
// Cuda compilation tools, release 13.0, V13.0.88
// Based on NVVM 20.0.0
//

.version 9.0
.target sm_100
.address_size 64

	// .globl	_Z22vector_multiply_singlePiS_S_i
.extern .func  (.param .b32 func_retval0) vprintf
(
	.param .b64 vprintf_param_0,
	.param .b64 vprintf_param_1
)
;
.global .align 1 .b8 $str[47] = {84, 104, 114, 101, 97, 100, 32, 73, 68, 120, 58, 32, 37, 100, 32, 44, 32, 84, 104, 114, 101, 97, 100, 32, 73, 68, 121, 58, 32, 37, 100, 32, 44, 32, 66, 108, 111, 99, 107, 73, 68, 58, 32, 37, 100, 10};

.visible .entry _Z22vector_multiply_singlePiS_S_i(
	.param .u64 .ptr .align 1 _Z22vector_multiply_singlePiS_S_i_param_0,
	.param .u64 .ptr .align 1 _Z22vector_multiply_singlePiS_S_i_param_1,
	.param .u64 .ptr .align 1 _Z22vector_multiply_singlePiS_S_i_param_2,
	.param .u32 _Z22vector_multiply_singlePiS_S_i_param_3
)
{
	.reg .pred 	%p<10>;
	.reg .b32 	%r<132>;
	.reg .b64 	%rd<65>;

	ld.param.u64 	%rd10, [_Z22vector_multiply_singlePiS_S_i_param_0];
	ld.param.u64 	%rd11, [_Z22vector_multiply_singlePiS_S_i_param_1];
	ld.param.u64 	%rd9, [_Z22vector_multiply_singlePiS_S_i_param_2];
	ld.param.u32 	%r49, [_Z22vector_multiply_singlePiS_S_i_param_3];
	cvta.to.global.u64 	%rd1, %rd11;
	cvta.to.global.u64 	%rd2, %rd10;
	mov.u32 	%r1, %tid.x;
	mov.u32 	%r2, %tid.y;
	setp.lt.s32 	%p1, %r49, 1;
	mov.b32 	%r131, 0;
	@%p1 bra 	$L__BB0_12;
	mul.lo.s32 	%r3, %r49, %r1;
	and.b32  	%r4, %r49, 7;
	setp.lt.u32 	%p2, %r49, 8;
	mov.b32 	%r126, 0;
	mov.u32 	%r131, %r126;
	@%p2 bra 	$L__BB0_4;
	and.b32  	%r126, %r49, 2147483640;
	neg.s32 	%r120, %r126;
	add.s32 	%r119, %r2, %r49;
	shl.b32 	%r8, %r49, 3;
	shl.b32 	%r54, %r49, 1;
	add.s32 	%r118, %r2, %r54;
	mad.lo.s32 	%r117, %r49, 3, %r2;
	shl.b32 	%r55, %r49, 2;
	add.s32 	%r116, %r2, %r55;
	mad.lo.s32 	%r115, %r49, 5, %r2;
	mad.lo.s32 	%r114, %r49, 6, %r2;
	mad.lo.s32 	%r113, %r49, 7, %r2;
	mul.wide.u32 	%rd12, %r2, 4;
	add.s64 	%rd64, %rd1, %rd12;
	mul.wide.u32 	%rd13, %r3, 4;
	add.s64 	%rd14, %rd13, %rd2;
	add.s64 	%rd63, %rd14, 16;
	mov.b32 	%r131, 0;
	mul.wide.u32 	%rd29, %r8, 4;
$L__BB0_3:
	.pragma "nounroll";
	ld.global.u32 	%r56, [%rd63+-16];
	ld.global.u32 	%r57, [%rd64];
	mad.lo.s32 	%r58, %r57, %r56, %r131;
	ld.global.u32 	%r59, [%rd63+-12];
	mul.wide.u32 	%rd15, %r119, 4;
	add.s64 	%rd16, %rd1, %rd15;
	ld.global.u32 	%r60, [%rd16];
	mad.lo.s32 	%r61, %r60, %r59, %r58;
	ld.global.u32 	%r62, [%rd63+-8];
	mul.wide.u32 	%rd17, %r118, 4;
	add.s64 	%rd18, %rd1, %rd17;
	ld.global.u32 	%r63, [%rd18];
	mad.lo.s32 	%r64, %r63, %r62, %r61;
	ld.global.u32 	%r65, [%rd63+-4];
	mul.wide.u32 	%rd19, %r117, 4;
	add.s64 	%rd20, %rd1, %rd19;
	ld.global.u32 	%r66, [%rd20];
	mad.lo.s32 	%r67, %r66, %r65, %r64;
	ld.global.u32 	%r68, [%rd63];
	mul.wide.u32 	%rd21, %r116, 4;
	add.s64 	%rd22, %rd1, %rd21;
	ld.global.u32 	%r69, [%rd22];
	mad.lo.s32 	%r70, %r69, %r68, %r67;
	ld.global.u32 	%r71, [%rd63+4];
	mul.wide.u32 	%rd23, %r115, 4;
	add.s64 	%rd24, %rd1, %rd23;
	ld.global.u32 	%r72, [%rd24];
	mad.lo.s32 	%r73, %r72, %r71, %r70;
	ld.global.u32 	%r74, [%rd63+8];
	mul.wide.u32 	%rd25, %r114, 4;
	add.s64 	%rd26, %rd1, %rd25;
	ld.global.u32 	%r75, [%rd26];
	mad.lo.s32 	%r76, %r75, %r74, %r73;
	ld.global.u32 	%r77, [%rd63+12];
	mul.wide.u32 	%rd27, %r113, 4;
	add.s64 	%rd28, %rd1, %rd27;
	ld.global.u32 	%r78, [%rd28];
	mad.lo.s32 	%r131, %r78, %r77, %r76;
	add.s32 	%r120, %r120, 8;
	add.s32 	%r119, %r119, %r8;
	add.s32 	%r118, %r118, %r8;
	add.s32 	%r117, %r117, %r8;
	add.s32 	%r116, %r116, %r8;
	add.s32 	%r115, %r115, %r8;
	add.s32 	%r114, %r114, %r8;
	add.s32 	%r113, %r113, %r8;
	add.s64 	%rd64, %rd64, %rd29;
	add.s64 	%rd63, %rd63, 32;
	setp.ne.s32 	%p3, %r120, 0;
	@%p3 bra 	$L__BB0_3;
$L__BB0_4:
	setp.eq.s32 	%p4, %r4, 0;
	@%p4 bra 	$L__BB0_12;
	and.b32  	%r36, %r49, 3;
	setp.lt.u32 	%p5, %r4, 4;
	@%p5 bra 	$L__BB0_7;
	add.s32 	%r80, %r126, %r3;
	mul.wide.u32 	%rd30, %r80, 4;
	add.s64 	%rd31, %rd2, %rd30;
	ld.global.u32 	%r81, [%rd31];
	mad.lo.s32 	%r82, %r126, %r49, %r2;
	mul.wide.u32 	%rd32, %r82, 4;
	add.s64 	%rd33, %rd1, %rd32;
	ld.global.u32 	%r83, [%rd33];
	mad.lo.s32 	%r84, %r83, %r81, %r131;
	cvt.u64.u32 	%rd34, %r3;
	cvt.u64.u32 	%rd35, %r126;
	add.s64 	%rd36, %rd35, %rd34;
	shl.b64 	%rd37, %rd36, 2;
	add.s64 	%rd38, %rd2, %rd37;
	ld.global.u32 	%r85, [%rd38+4];
	add.s32 	%r86, %r82, %r49;
	mul.wide.u32 	%rd39, %r86, 4;
	add.s64 	%rd40, %rd1, %rd39;
	ld.global.u32 	%r87, [%rd40];
	mad.lo.s32 	%r88, %r87, %r85, %r84;
	ld.global.u32 	%r89, [%rd38+8];
	add.s32 	%r90, %r86, %r49;
	mul.wide.u32 	%rd41, %r90, 4;
	add.s64 	%rd42, %rd1, %rd41;
	ld.global.u32 	%r91, [%rd42];
	mad.lo.s32 	%r92, %r91, %r89, %r88;
	ld.global.u32 	%r93, [%rd38+12];
	add.s32 	%r94, %r90, %r49;
	mul.wide.u32 	%rd43, %r94, 4;
	add.s64 	%rd44, %rd1, %rd43;
	ld.global.u32 	%r95, [%rd44];
	mad.lo.s32 	%r131, %r95, %r93, %r92;
	add.s32 	%r126, %r126, 4;
$L__BB0_7:
	setp.eq.s32 	%p6, %r36, 0;
	@%p6 bra 	$L__BB0_12;
	setp.eq.s32 	%p7, %r36, 1;
	@%p7 bra 	$L__BB0_10;
	add.s32 	%r97, %r126, %r3;
	mul.wide.u32 	%rd45, %r97, 4;
	add.s64 	%rd46, %rd2, %rd45;
	ld.global.u32 	%r98, [%rd46];
	mad.lo.s32 	%r99, %r126, %r49, %r2;
	mul.wide.u32 	%rd47, %r99, 4;
	add.s64 	%rd48, %rd1, %rd47;
	ld.global.u32 	%r100, [%rd48];
	mad.lo.s32 	%r101, %r100, %r98, %r131;
	cvt.u64.u32 	%rd49, %r3;
	cvt.u64.u32 	%rd50, %r126;
	add.s64 	%rd51, %rd50, %rd49;
	shl.b64 	%rd52, %rd51, 2;
	add.s64 	%rd53, %rd2, %rd52;
	ld.global.u32 	%r102, [%rd53+4];
	add.s32 	%r103, %r99, %r49;
	mul.wide.u32 	%rd54, %r103, 4;
	add.s64 	%rd55, %rd1, %rd54;
	ld.global.u32 	%r104, [%rd55];
	mad.lo.s32 	%r131, %r104, %r102, %r101;
	add.s32 	%r126, %r126, 2;
$L__BB0_10:
	and.b32  	%r105, %r49, 1;
	setp.eq.b32 	%p8, %r105, 1;
	not.pred 	%p9, %p8;
	@%p9 bra 	$L__BB0_12;
	add.s32 	%r106, %r126, %r3;
	mul.wide.u32 	%rd56, %r106, 4;
	add.s64 	%rd57, %rd2, %rd56;
	ld.global.u32 	%r107, [%rd57];
	mad.lo.s32 	%r108, %r126, %r49, %r2;
	mul.wide.u32 	%rd58, %r108, 4;
	add.s64 	%rd59, %rd1, %rd58;
	ld.global.u32 	%r109, [%rd59];
	mad.lo.s32 	%r131, %r109, %r107, %r131;
$L__BB0_12:
	cvta.to.global.u64 	%rd60, %rd9;
	mad.lo.s32 	%r110, %r49, %r1, %r2;
	mul.wide.s32 	%rd61, %r110, 4;
	add.s64 	%rd62, %rd60, %rd61;
	ld.global.u32 	%r111, [%rd62];
	add.s32 	%r112, %r111, %r131;
	st.global.u32 	[%rd62], %r112;
	ret;

}
	// .globl	_Z14mat_mul_kernelPiS_S_i
.visible .entry _Z14mat_mul_kernelPiS_S_i(
	.param .u64 .ptr .align 1 _Z14mat_mul_kernelPiS_S_i_param_0,
	.param .u64 .ptr .align 1 _Z14mat_mul_kernelPiS_S_i_param_1,
	.param .u64 .ptr .align 1 _Z14mat_mul_kernelPiS_S_i_param_2,
	.param .u32 _Z14mat_mul_kernelPiS_S_i_param_3
)
{
	.reg .pred 	%p<10>;
	.reg .b32 	%r<131>;
	.reg .b64 	%rd<65>;

	ld.param.u64 	%rd10, [_Z14mat_mul_kernelPiS_S_i_param_0];
	ld.param.u64 	%rd11, [_Z14mat_mul_kernelPiS_S_i_param_1];
	ld.param.u64 	%rd9, [_Z14mat_mul_kernelPiS_S_i_param_2];
	ld.param.u32 	%r49, [_Z14mat_mul_kernelPiS_S_i_param_3];
	cvta.to.global.u64 	%rd1, %rd11;
	cvta.to.global.u64 	%rd2, %rd10;
	mov.u32 	%r1, %tid.x;
	mov.u32 	%r2, %tid.y;
	setp.lt.s32 	%p1, %r49, 1;
	@%p1 bra 	$L__BB1_12;
	mul.lo.s32 	%r3, %r49, %r2;
	and.b32  	%r4, %r49, 7;
	setp.lt.u32 	%p2, %r49, 8;
	mov.b32 	%r125, 0;
	@%p2 bra 	$L__BB1_4;
	and.b32  	%r125, %r49, 2147483640;
	neg.s32 	%r119, %r125;
	add.s32 	%r118, %r1, %r49;
	shl.b32 	%r8, %r49, 3;
	shl.b32 	%r55, %r49, 1;
	add.s32 	%r117, %r1, %r55;
	mad.lo.s32 	%r116, %r49, 3, %r1;
	shl.b32 	%r56, %r49, 2;
	add.s32 	%r115, %r1, %r56;
	mad.lo.s32 	%r114, %r49, 5, %r1;
	mad.lo.s32 	%r113, %r49, 6, %r1;
	mad.lo.s32 	%r112, %r49, 7, %r1;
	mul.wide.u32 	%rd12, %r1, 4;
	add.s64 	%rd64, %rd1, %rd12;
	mul.wide.u32 	%rd13, %r3, 4;
	add.s64 	%rd14, %rd13, %rd2;
	add.s64 	%rd63, %rd14, 16;
	mul.wide.u32 	%rd29, %r8, 4;
$L__BB1_3:
	.pragma "nounroll";
	ld.global.u32 	%r57, [%rd63+-16];
	ld.global.u32 	%r58, [%rd64];
	mad.lo.s32 	%r59, %r58, %r57, %r130;
	ld.global.u32 	%r60, [%rd63+-12];
	mul.wide.u32 	%rd15, %r118, 4;
	add.s64 	%rd16, %rd1, %rd15;
	ld.global.u32 	%r61, [%rd16];
	mad.lo.s32 	%r62, %r61, %r60, %r59;
	ld.global.u32 	%r63, [%rd63+-8];
	mul.wide.u32 	%rd17, %r117, 4;
	add.s64 	%rd18, %rd1, %rd17;
	ld.global.u32 	%r64, [%rd18];
	mad.lo.s32 	%r65, %r64, %r63, %r62;
	ld.global.u32 	%r66, [%rd63+-4];
	mul.wide.u32 	%rd19, %r116, 4;
	add.s64 	%rd20, %rd1, %rd19;
	ld.global.u32 	%r67, [%rd20];
	mad.lo.s32 	%r68, %r67, %r66, %r65;
	ld.global.u32 	%r69, [%rd63];
	mul.wide.u32 	%rd21, %r115, 4;
	add.s64 	%rd22, %rd1, %rd21;
	ld.global.u32 	%r70, [%rd22];
	mad.lo.s32 	%r71, %r70, %r69, %r68;
	ld.global.u32 	%r72, [%rd63+4];
	mul.wide.u32 	%rd23, %r114, 4;
	add.s64 	%rd24, %rd1, %rd23;
	ld.global.u32 	%r73, [%rd24];
	mad.lo.s32 	%r74, %r73, %r72, %r71;
	ld.global.u32 	%r75, [%rd63+8];
	mul.wide.u32 	%rd25, %r113, 4;
	add.s64 	%rd26, %rd1, %rd25;
	ld.global.u32 	%r76, [%rd26];
	mad.lo.s32 	%r77, %r76, %r75, %r74;
	ld.global.u32 	%r78, [%rd63+12];
	mul.wide.u32 	%rd27, %r112, 4;
	add.s64 	%rd28, %rd1, %rd27;
	ld.global.u32 	%r79, [%rd28];
	mad.lo.s32 	%r130, %r79, %r78, %r77;
	add.s32 	%r119, %r119, 8;
	add.s32 	%r118, %r118, %r8;
	add.s32 	%r117, %r117, %r8;
	add.s32 	%r116, %r116, %r8;
	add.s32 	%r115, %r115, %r8;
	add.s32 	%r114, %r114, %r8;
	add.s32 	%r113, %r113, %r8;
	add.s32 	%r112, %r112, %r8;
	add.s64 	%rd64, %rd64, %rd29;
	add.s64 	%rd63, %rd63, 32;
	setp.ne.s32 	%p3, %r119, 0;
	@%p3 bra 	$L__BB1_3;
$L__BB1_4:
	setp.eq.s32 	%p4, %r4, 0;
	@%p4 bra 	$L__BB1_12;
	and.b32  	%r36, %r49, 3;
	setp.lt.u32 	%p5, %r4, 4;
	@%p5 bra 	$L__BB1_7;
	add.s32 	%r81, %r125, %r3;
	mul.wide.u32 	%rd30, %r81, 4;
	add.s64 	%rd31, %rd2, %rd30;
	ld.global.u32 	%r82, [%rd31];
	mad.lo.s32 	%r83, %r125, %r49, %r1;
	mul.wide.u32 	%rd32, %r83, 4;
	add.s64 	%rd33, %rd1, %rd32;
	ld.global.u32 	%r84, [%rd33];
	mad.lo.s32 	%r85, %r84, %r82, %r130;
	cvt.u64.u32 	%rd34, %r3;
	cvt.u64.u32 	%rd35, %r125;
	add.s64 	%rd36, %rd35, %rd34;
	shl.b64 	%rd37, %rd36, 2;
	add.s64 	%rd38, %rd2, %rd37;
	ld.global.u32 	%r86, [%rd38+4];
	add.s32 	%r87, %r83, %r49;
	mul.wide.u32 	%rd39, %r87, 4;
	add.s64 	%rd40, %rd1, %rd39;
	ld.global.u32 	%r88, [%rd40];
	mad.lo.s32 	%r89, %r88, %r86, %r85;
	ld.global.u32 	%r90, [%rd38+8];
	add.s32 	%r91, %r87, %r49;
	mul.wide.u32 	%rd41, %r91, 4;
	add.s64 	%rd42, %rd1, %rd41;
	ld.global.u32 	%r92, [%rd42];
	mad.lo.s32 	%r93, %r92, %r90, %r89;
	ld.global.u32 	%r94, [%rd38+12];
	add.s32 	%r95, %r91, %r49;
	mul.wide.u32 	%rd43, %r95, 4;
	add.s64 	%rd44, %rd1, %rd43;
	ld.global.u32 	%r96, [%rd44];
	mad.lo.s32 	%r130, %r96, %r94, %r93;
	add.s32 	%r125, %r125, 4;
$L__BB1_7:
	setp.eq.s32 	%p6, %r36, 0;
	@%p6 bra 	$L__BB1_12;
	setp.eq.s32 	%p7, %r36, 1;
	@%p7 bra 	$L__BB1_10;
	add.s32 	%r98, %r125, %r3;
	mul.wide.u32 	%rd45, %r98, 4;
	add.s64 	%rd46, %rd2, %rd45;
	ld.global.u32 	%r99, [%rd46];
	mad.lo.s32 	%r100, %r125, %r49, %r1;
	mul.wide.u32 	%rd47, %r100, 4;
	add.s64 	%rd48, %rd1, %rd47;
	ld.global.u32 	%r101, [%rd48];
	mad.lo.s32 	%r102, %r101, %r99, %r130;
	cvt.u64.u32 	%rd49, %r3;
	cvt.u64.u32 	%rd50, %r125;
	add.s64 	%rd51, %rd50, %rd49;
	shl.b64 	%rd52, %rd51, 2;
	add.s64 	%rd53, %rd2, %rd52;
	ld.global.u32 	%r103, [%rd53+4];
	add.s32 	%r104, %r100, %r49;
	mul.wide.u32 	%rd54, %r104, 4;
	add.s64 	%rd55, %rd1, %rd54;
	ld.global.u32 	%r105, [%rd55];
	mad.lo.s32 	%r130, %r105, %r103, %r102;
	add.s32 	%r125, %r125, 2;
$L__BB1_10:
	and.b32  	%r106, %r49, 1;
	setp.eq.b32 	%p8, %r106, 1;
	not.pred 	%p9, %p8;
	@%p9 bra 	$L__BB1_12;
	add.s32 	%r107, %r125, %r3;
	mul.wide.u32 	%rd56, %r107, 4;
	add.s64 	%rd57, %rd2, %rd56;
	ld.global.u32 	%r108, [%rd57];
	mad.lo.s32 	%r109, %r125, %r49, %r1;
	mul.wide.u32 	%rd58, %r109, 4;
	add.s64 	%rd59, %rd1, %rd58;
	ld.global.u32 	%r110, [%rd59];
	mad.lo.s32 	%r130, %r110, %r108, %r130;
$L__BB1_12:
	cvta.to.global.u64 	%rd60, %rd9;
	mad.lo.s32 	%r111, %r49, %r2, %r1;
	mul.wide.s32 	%rd61, %r111, 4;
	add.s64 	%rd62, %rd60, %rd61;
	st.global.u32 	[%rd62], %r130;
	ret;

}
	// .globl	_Z9my_kernelv
.visible .entry _Z9my_kernelv()
{
	.local .align 8 .b8 	__local_depot2[16];
	.reg .b64 	%SP;
	.reg .b64 	%SPL;
	.reg .b32 	%r<6>;
	.reg .b64 	%rd<5>;

	mov.u64 	%SPL, __local_depot2;
	cvta.local.u64 	%SP, %SPL;
	add.u64 	%rd1, %SP, 0;
	add.u64 	%rd2, %SPL, 0;
	mov.u32 	%r1, %tid.x;
	mov.u32 	%r2, %tid.y;
	mov.u32 	%r3, %ctaid.x;
	st.local.v2.u32 	[%rd2], {%r1, %r2};
	st.local.u32 	[%rd2+8], %r3;
	mov.u64 	%rd3, $str;
	cvta.global.u64 	%rd4, %rd3;
	{ // callseq 0, 0
	.param .b64 param0;
	st.param.b64 	[param0], %rd4;
	.param .b64 param1;
	st.param.b64 	[param1], %rd1;
	.param .b32 retval0;
	call.uni (retval0), 
	vprintf, 
	(
	param0, 
	param1
	);
	ld.param.b32 	%r4, [retval0];
	} // callseq 0
	ret;

}


// ===== COMPILED SASS (sm_100) =====

	.target	sm_100

	.elftype	@"ET_EXEC"


//--------------------- .note.nv.tkinfo           --------------------------
	.section	.note.nv.tkinfo,"",@"SHT_NOTE"
	.sectionflags	@"SHF_NOTE_NV_TKINFO"
	.tkinfo
        /*0018*/ 	.word	0x00000002
        /*0030*/ 	.string	""
        /*0030*/ 	.string	"ptxas"
        /*0030*/ 	.string	"Cuda compilation tools, release 13.0, V13.0.88"
        /*0030*/ 	.string	"Build cuda_13.0.r13.0/compiler.36424714_0"
        /*0030*/ 	.string	"-arch sm_100 -m 64 "



//--------------------- .note.nv.cuinfo           --------------------------
	.section	.note.nv.cuinfo,"",@"SHT_NOTE"
	.sectionflags	@"SHF_NOTE_NV_CUINFO"
        /*0018*/ 	.short	0x0002
        /*001a*/ 	.short	0x0064
        /*001c*/ 	.short	0x0082
	.zero		2


//--------------------- .nv.info                  --------------------------
	.section	.nv.info,"",@"SHT_CUDA_INFO"
	.align	4


	//----- nvinfo : EIATTR_REGCOUNT
	.align		4
        /*0000*/ 	.byte	0x04, 0x2f
        /*0002*/ 	.short	(.L_2 - .L_1)
	.align		4
.L_1:
        /*0004*/ 	.word	index@(_Z22vector_multiply_singlePiS_S_i)
        /*0008*/ 	.word	0x00000020


	//----- nvinfo : EIATTR_FRAME_SIZE
	.align		4
.L_2:
        /*000c*/ 	.byte	0x04, 0x11
        /*000e*/ 	.short	(.L_4 - .L_3)
	.align		4
.L_3:
        /*0010*/ 	.word	index@(_Z22vector_multiply_singlePiS_S_i)
        /*0014*/ 	.word	0x00000000


	//----- nvinfo : EIATTR_REGCOUNT
	.align		4
.L_4:
        /*0018*/ 	.byte	0x04, 0x2f
        /*001a*/ 	.short	(.L_6 - .L_5)
	.align		4
.L_5:
        /*001c*/ 	.word	index@(_Z14mat_mul_kernelPiS_S_i)
        /*0020*/ 	.word	0x00000020


	//----- nvinfo : EIATTR_FRAME_SIZE
	.align		4
.L_6:
        /*0024*/ 	.byte	0x04, 0x11
        /*0026*/ 	.short	(.L_8 - .L_7)
	.align		4
.L_7:
        /*0028*/ 	.word	index@(_Z14mat_mul_kernelPiS_S_i)
        /*002c*/ 	.word	0x00000000


	//----- nvinfo : EIATTR_REGCOUNT
	.align		4
.L_8:
        /*0030*/ 	.byte	0x04, 0x2f
        /*0032*/ 	.short	(.L_10 - .L_9)
	.align		4
.L_9:
        /*0034*/ 	.word	index@(_Z9my_kernelv)
        /*0038*/ 	.word	0x00000018


	//----- nvinfo : EIATTR_FRAME_SIZE
	.align		4
.L_10:
        /*003c*/ 	.byte	0x04, 0x11
        /*003e*/ 	.short	(.L_12 - .L_11)
	.align		4
.L_11:
        /*0040*/ 	.word	index@(_Z9my_kernelv)
        /*0044*/ 	.word	0x00000010


	//----- nvinfo : EIATTR_MIN_STACK_SIZE
	.align		4
.L_12:
        /*0048*/ 	.byte	0x04, 0x12
        /*004a*/ 	.short	(.L_14 - .L_13)
	.align		4
.L_13:
        /*004c*/ 	.word	index@(_Z9my_kernelv)
        /*0050*/ 	.word	0x00000010


	//----- nvinfo : EIATTR_MIN_STACK_SIZE
	.align		4
.L_14:
        /*0054*/ 	.byte	0x04, 0x12
        /*0056*/ 	.short	(.L_16 - .L_15)
	.align		4
.L_15:
        /*0058*/ 	.word	index@(_Z14mat_mul_kernelPiS_S_i)
        /*005c*/ 	.word	0x00000000


	//----- nvinfo : EIATTR_MIN_STACK_SIZE
	.align		4
.L_16:
        /*0060*/ 	.byte	0x04, 0x12
        /*0062*/ 	.short	(.L_18 - .L_17)
	.align		4
.L_17:
        /*0064*/ 	.word	index@(_Z22vector_multiply_singlePiS_S_i)
        /*0068*/ 	.word	0x00000000
.L_18:


//--------------------- .nv.compat                --------------------------
	.section	.nv.compat,"",@"SHT_CUDA_COMPAT_INFO"
	.align	4
        /*0000*/ 	.byte	0x02, 0x09, 0x00, 0x00, 0x02, 0x02, 0x01, 0x00, 0x02, 0x05, 0x05, 0x00, 0x03, 0x07, 0x01, 0x01
        /*0010*/ 	.byte	0x02, 0x03, 0x00, 0x00, 0x02, 0x06, 0x01, 0x00, 0x04, 0x0b, 0x08, 0x00, 0x09, 0x00, 0x00, 0x00
        /*0020*/ 	.byte	0x00, 0x00, 0x00, 0x00


//--------------------- .nv.info._Z9my_kernelv    --------------------------
	.section	.nv.info._Z9my_kernelv,"",@"SHT_CUDA_INFO"
	.sectionflags	@""
	.align	4


	//----- nvinfo : EIATTR_CUDA_API_VERSION
	.align		4
        /*0000*/ 	.byte	0x04, 0x37
        /*0002*/ 	.short	(.L_20 - .L_19)
.L_19:
        /*0004*/ 	.word	0x00000082


	//----- nvinfo : EIATTR_SPARSE_MMA_MASK
	.align		4
.L_20:
        /*0008*/ 	.byte	0x03, 0x50
        /*000a*/ 	.short	0x0000


	//----- nvinfo : EIATTR_MAXREG_COUNT
	.align		4
        /*000c*/ 	.byte	0x03, 0x1b
        /*000e*/ 	.short	0x00ff


	//----- nvinfo : EIATTR_EXTERNS
	.align		4
        /*0010*/ 	.byte	0x04, 0x0f
        /*0012*/ 	.short	(.L_22 - .L_21)


	//   ....[0]....
	.align		4
.L_21:
        /*0014*/ 	.word	index@(vprintf)


	//----- nvinfo : EIATTR_MERCURY_ISA_VERSION
	.align		4
.L_22:
        /*0018*/ 	.byte	0x03, 0x5f
        /*001a*/ 	.short	0x0101


	//----- nvinfo : EIATTR_VRC_CTA_INIT_COUNT
	.align		4
        /*001c*/ 	.byte	0x02, 0x4a
	.zero		1
	.zero		1


	//----- nvinfo : EIATTR_SYSCALL_OFFSETS
	.align		4
        /*0020*/ 	.byte	0x04, 0x46
        /*0022*/ 	.short	(.L_24 - .L_23)


	//   ....[0]....
.L_23:
        /*0024*/ 	.word	0x00000110


	//----- nvinfo : EIATTR_EXIT_INSTR_OFFSETS
	.align		4
.L_24:
        /*0028*/ 	.byte	0x04, 0x1c
        /*002a*/ 	.short	(.L_26 - .L_25)


	//   ....[0]....
.L_25:
        /*002c*/ 	.word	0x00000120


	//----- nvinfo : EIATTR_SW_WAR
	.align		4
.L_26:
        /*0030*/ 	.byte	0x04, 0x36
        /*0032*/ 	.short	(.L_28 - .L_27)
.L_27:
        /*0034*/ 	.word	0x00000008
.L_28:


//--------------------- .nv.info._Z14mat_mul_kernelPiS_S_i --------------------------
	.section	.nv.info._Z14mat_mul_kernelPiS_S_i,"",@"SHT_CUDA_INFO"
	.sectionflags	@""
	.align	4


	//----- nvinfo : EIATTR_CUDA_API_VERSION
	.align		4
        /*0000*/ 	.byte	0x04, 0x37
        /*0002*/ 	.short	(.L_30 - .L_29)
.L_29:
        /*0004*/ 	.word	0x00000082


	//----- nvinfo : EIATTR_KPARAM_INFO
	.align		4
.L_30:
        /*0008*/ 	.byte	0x04, 0x17
        /*000a*/ 	.short	(.L_32 - .L_31)
.L_31:
        /*000c*/ 	.word	0x00000000
        /*0010*/ 	.short	0x0003
        /*0012*/ 	.short	0x0018
        /*0014*/ 	.byte	0x00, 0xf0, 0x11, 0x00


	//----- nvinfo : EIATTR_KPARAM_INFO
	.align		4
.L_32:
        /*0018*/ 	.byte	0x04, 0x17
        /*001a*/ 	.short	(.L_34 - .L_33)
.L_33:
        /*001c*/ 	.word	0x00000000
        /*0020*/ 	.short	0x0002
        /*0022*/ 	.short	0x0010
        /*0024*/ 	.byte	0x00, 0xf5, 0x21, 0x00


	//----- nvinfo : EIATTR_KPARAM_INFO
	.align		4
.L_34:
        /*0028*/ 	.byte	0x04, 0x17
        /*002a*/ 	.short	(.L_36 - .L_35)
.L_35:
        /*002c*/ 	.word	0x00000000
        /*0030*/ 	.short	0x0001
        /*0032*/ 	.short	0x0008
        /*0034*/ 	.byte	0x00, 0xf5, 0x21, 0x00


	//----- nvinfo : EIATTR_KPARAM_INFO
	.align		4
.L_36:
        /*0038*/ 	.byte	0x04, 0x17
        /*003a*/ 	.short	(.L_38 - .L_37)
.L_37:
        /*003c*/ 	.word	0x00000000
        /*0040*/ 	.short	0x0000
        /*0042*/ 	.short	0x0000
        /*0044*/ 	.byte	0x00, 0xf5, 0x21, 0x00


	//----- nvinfo : EIATTR_SPARSE_MMA_MASK
	.align		4
.L_38:
        /*0048*/ 	.byte	0x03, 0x50
        /*004a*/ 	.short	0x0000


	//----- nvinfo : EIATTR_MAXREG_COUNT
	.align		4
        /*004c*/ 	.byte	0x03, 0x1b
        /*004e*/ 	.short	0x00ff


	//----- nvinfo : EIATTR_MERCURY_ISA_VERSION
	.align		4
        /*0050*/ 	.byte	0x03, 0x5f
        /*0052*/ 	.short	0x0101


	//----- nvinfo : EIATTR_VRC_CTA_INIT_COUNT
	.align		4
        /*0054*/ 	.byte	0x02, 0x4a
	.zero		1
	.zero		1


	//----- nvinfo : EIATTR_EXIT_INSTR_OFFSETS
	.align		4
        /*0058*/ 	.byte	0x04, 0x1c
        /*005a*/ 	.short	(.L_40 - .L_39)


	//   ....[0]....
.L_39:
        /*005c*/ 	.word	0x00000930


	//----- nvinfo : EIATTR_CBANK_PARAM_SIZE
	.align		4
.L_40:
        /*0060*/ 	.byte	0x03, 0x19
        /*0062*/ 	.short	0x001c


	//----- nvinfo : EIATTR_PARAM_CBANK
	.align		4
        /*0064*/ 	.byte	0x04, 0x0a
        /*0066*/ 	.short	(.L_42 - .L_41)
	.align		4
.L_41:
        /*0068*/ 	.word	index@(.nv.constant0._Z14mat_mul_kernelPiS_S_i)
        /*006c*/ 	.short	0x0380
        /*006e*/ 	.short	0x001c


	//----- nvinfo : EIATTR_SW_WAR
	.align		4
.L_42:
        /*0070*/ 	.byte	0x04, 0x36
        /*0072*/ 	.short	(.L_44 - .L_43)
.L_43:
        /*0074*/ 	.word	0x00000008
.L_44:


//--------------------- .nv.info._Z22vector_multiply_singlePiS_S_i --------------------------
	.section	.nv.info._Z22vector_multiply_singlePiS_S_i,"",@"SHT_CUDA_INFO"
	.sectionflags	@""
	.align	4


	//----- nvinfo : EIATTR_CUDA_API_VERSION
	.align		4
        /*0000*/ 	.byte	0x04, 0x37
        /*0002*/ 	.short	(.L_46 - .L_45)
.L_45:
        /*0004*/ 	.word	0x00000082


	//----- nvinfo : EIATTR_KPARAM_INFO
	.align		4
.L_46:
        /*0008*/ 	.byte	0x04, 0x17
        /*000a*/ 	.short	(.L_48 - .L_47)
.L_47:
        /*000c*/ 	.word	0x00000000
        /*0010*/ 	.short	0x0003
        /*0012*/ 	.short	0x0018
        /*0014*/ 	.byte	0x00, 0xf0, 0x11, 0x00


	//----- nvinfo : EIATTR_KPARAM_INFO
	.align		4
.L_48:
        /*0018*/ 	.byte	0x04, 0x17
        /*001a*/ 	.short	(.L_50 - .L_49)
.L_49:
        /*001c*/ 	.word	0x00000000
        /*0020*/ 	.short	0x0002
        /*0022*/ 	.short	0x0010
        /*0024*/ 	.byte	0x00, 0xf5, 0x21, 0x00


	//----- nvinfo : EIATTR_KPARAM_INFO
	.align		4
.L_50:
        /*0028*/ 	.byte	0x04, 0x17
        /*002a*/ 	.short	(.L_52 - .L_51)
.L_51:
        /*002c*/ 	.word	0x00000000
        /*0030*/ 	.short	0x0001
        /*0032*/ 	.short	0x0008
        /*0034*/ 	.byte	0x00, 0xf5, 0x21, 0x00


	//----- nvinfo : EIATTR_KPARAM_INFO
	.align		4
.L_52:
        /*0038*/ 	.byte	0x04, 0x17
        /*003a*/ 	.short	(.L_54 - .L_53)
.L_53:
        /*003c*/ 	.word	0x00000000
        /*0040*/ 	.short	0x0000
        /*0042*/ 	.short	0x0000
        /*0044*/ 	.byte	0x00, 0xf5, 0x21, 0x00


	//----- nvinfo : EIATTR_SPARSE_MMA_MASK
	.align		4
.L_54:
        /*0048*/ 	.byte	0x03, 0x50
        /*004a*/ 	.short	0x0000


	//----- nvinfo : EIATTR_MAXREG_COUNT
	.align		4
        /*004c*/ 	.byte	0x03, 0x1b
        /*004e*/ 	.short	0x00ff


	//----- nvinfo : EIATTR_MERCURY_ISA_VERSION
	.align		4
        /*0050*/ 	.byte	0x03, 0x5f
        /*0052*/ 	.short	0x0101


	//----- nvinfo : EIATTR_VRC_CTA_INIT_COUNT
	.align		4
        /*0054*/ 	.byte	0x02, 0x4a
	.zero		1
	.zero		1


	//----- nvinfo : EIATTR_EXIT_INSTR_OFFSETS
	.align		4
        /*0058*/ 	.byte	0x04, 0x1c
        /*005a*/ 	.short	(.L_56 - .L_55)


	//   ....[0]....
.L_55:
        /*005c*/ 	.word	0x00000980


	//----- nvinfo : EIATTR_CBANK_PARAM_SIZE
	.align		4
.L_56:
        /*0060*/ 	.byte	0x03, 0x19
        /*0062*/ 	.short	0x001c


	//----- nvinfo : EIATTR_PARAM_CBANK
	.align		4
        /*0064*/ 	.byte	0x04, 0x0a
        /*0066*/ 	.short	(.L_58 - .L_57)
	.align		4
.L_57:
        /*0068*/ 	.word	index@(.nv.constant0._Z22vector_multiply_singlePiS_S_i)
        /*006c*/ 	.short	0x0380
        /*006e*/ 	.short	0x001c


	//----- nvinfo : EIATTR_SW_WAR
	.align		4
.L_58:
        /*0070*/ 	.byte	0x04, 0x36
        /*0072*/ 	.short	(.L_60 - .L_59)
.L_59:
        /*0074*/ 	.word	0x00000008
.L_60:


//--------------------- .nv.callgraph             --------------------------
	.section	.nv.callgraph,"",@"SHT_CUDA_CALLGRAPH"
	.align	4
	.sectionentsize	8
	.align		4
        /*0000*/ 	.word	0x00000000
	.align		4
        /*0004*/ 	.word	0xffffffff
	.align		4
        /*0008*/ 	.word	index@(_Z9my_kernelv)
	.align		4
        /*000c*/ 	.word	index@(vprintf)
	.align		4
        /*0010*/ 	.word	0x00000000
	.align		4
        /*0014*/ 	.word	0xfffffffe
	.align		4
        /*0018*/ 	.word	0x00000000
	.align		4
        /*001c*/ 	.word	0xfffffffd
	.align		4
        /*0020*/ 	.word	0x00000000
	.align		4
        /*0024*/ 	.word	0xfffffffc


//--------------------- .nv.constant4             --------------------------
	.section	.nv.constant4,"a",@progbits
	.align	8
	.align		8
.nv.constant4:
        /*0000*/ 	.dword	vprintf
	.align		8
        /*0008*/ 	.dword	$str


//--------------------- .text._Z9my_kernelv       --------------------------
	.section	.text._Z9my_kernelv,"ax",@progbits
	.align	128
        .global         _Z9my_kernelv
        .type           _Z9my_kernelv,@function
        .size           _Z9my_kernelv,(.L_x_12 - _Z9my_kernelv)
        .other          _Z9my_kernelv,@"STO_CUDA_ENTRY STV_DEFAULT"
_Z9my_kernelv:
.text._Z9my_kernelv:
[----:B------:R-:W0:Y:S01]  /*0000*/  LDC R1, c[0x0][0x37c] ;  /* 0x0000df00ff017b82 */ /* 0x000e220000000800 */
[----:B------:R-:W1:Y:S01]  /*0010*/  S2R R8, SR_TID.X ;  /* 0x0000000000087919 */ /* 0x000e620000002100 */
[----:B0-----:R-:W-:Y:S01]  /*0020*/  VIADD R1, R1, 0xfffffff0 ;  /* 0xfffffff001017836 */ /* 0x001fe20000000000 */
[----:B------:R-:W-:Y:S01]  /*0030*/  MOV R0, 0x0 ;  /* 0x0000000000007802 */ /* 0x000fe20000000f00 */
[----:B------:R-:W0:Y:S01]  /*0040*/  LDCU UR4, c[0x0][0x2f8] ;  /* 0x00005f00ff0477ac */ /* 0x000e220008000800 */
[----:B------:R-:W1:Y:S03]  /*0050*/  S2R R9, SR_TID.Y ;  /* 0x0000000000097919 */ /* 0x000e660000002200 */
[----:B------:R2:W3:Y:S01]  /*0060*/  LDC.64 R2, c[0x4][R0] ;  /* 0x0100000000027b82 */ /* 0x0004e20000000a00 */
[----:B------:R-:W4:Y:S01]  /*0070*/  LDCU.64 UR6, c[0x4][0x8] ;  /* 0x01000100ff0677ac */ /* 0x000f220008000a00 */
[----:B------:R-:W5:Y:S01]  /*0080*/  S2R R10, SR_CTAID.X ;  /* 0x00000000000a7919 */ /* 0x000f620000002500 */
[----:B------:R-:W2:Y:S01]  /*0090*/  LDCU UR5, c[0x0][0x2fc] ;  /* 0x00005f80ff0577ac */ /* 0x000ea20008000800 */
[----:B0-----:R-:W-:Y:S01]  /*00a0*/  IADD3 R6, P0, PT, R1, UR4, RZ ;  /* 0x0000000401067c10 */ /* 0x001fe2000ff1e0ff */
[----:B----4-:R-:W-:Y:S01]  /*00b0*/  IMAD.U32 R4, RZ, RZ, UR6 ;  /* 0x00000006ff047e24 */ /* 0x010fe2000f8e00ff */
[----:B------:R-:W-:-:S03]  /*00c0*/  MOV R5, UR7 ;  /* 0x0000000700057c02 */ /* 0x000fc60008000f00 */
[----:B--2---:R-:W-:Y:S01]  /*00d0*/  IMAD.X R7, RZ, RZ, UR5, P0 ;  /* 0x00000005ff077e24 */ /* 0x004fe200080e06ff */
[----:B-1----:R0:W-:Y:S04]  /*00e0*/  STL.64 [R1], R8 ;  /* 0x0000000801007387 */ /* 0x0021e80000100a00 */
[----:B-----5:R0:W-:Y:S03]  /*00f0*/  STL [R1+0x8], R10 ;  /* 0x0000080a01007387 */ /* 0x0201e60000100800 */
[----:B------:R-:W-:-:S07]  /*0100*/  LEPC R20, `(.L_x_0) ;  /* 0x000000001014794e */ /* 0x000fce0000000000 */
[----:B0--3--:R-:W-:Y:S05]  /*0110*/  CALL.ABS.NOINC R2 ;  /* 0x0000000002007343 */ /* 0x009fea0003c00000 */
.L_x_0:
[----:B------:R-:W-:Y:S05]  /*0120*/  EXIT ;  /* 0x000000000000794d */ /* 0x000fea0003800000 */
.L_x_1:
[----:B------:R-:W-:-:S00]  /*0130*/  BRA `(.L_x_1) ;  /* 0xfffffffc00fc7947 */ /* 0x000fc0000383ffff */
[----:B------:R-:W-:-:S00]  /*0140*/  NOP ;  /* 0x0000000000007918 */ /* 0x000fc00000000000 */
        /* <DEDUP_REMOVED lines=11> */
.L_x_12:


//--------------------- .text._Z14mat_mul_kernelPiS_S_i --------------------------
	.section	.text._Z14mat_mul_kernelPiS_S_i,"ax",@progbits
	.align	128
        .global         _Z14mat_mul_kernelPiS_S_i
        .type           _Z14mat_mul_kernelPiS_S_i,@function
        .size           _Z14mat_mul_kernelPiS_S_i,(.L_x_13 - _Z14mat_mul_kernelPiS_S_i)
        .other          _Z14mat_mul_kernelPiS_S_i,@"STO_CUDA_ENTRY STV_DEFAULT"
_Z14mat_mul_kernelPiS_S_i:
.text._Z14mat_mul_kernelPiS_S_i:
[----:B------:R-:W-:Y:S08]  /*0000*/  LDC R1, c[0x0][0x37c] ;  /* 0x0000df00ff017b82 */ /* 0x000ff00000000800 */
[----:B------:R-:W0:Y:S01]  /*0010*/  LDC R0, c[0x0][0x398] ;  /* 0x0000e600ff007b82 */ /* 0x000e220000000800 */
[----:B------:R-:W1:Y:S01]  /*0020*/  S2R R3, SR_TID.X ;  /* 0x0000000000037919 */ /* 0x000e620000002100 */
[----:B------:R-:W2:Y:S01]  /*0030*/  LDCU.64 UR4, c[0x0][0x358] ;  /* 0x00006b00ff0477ac */ /* 0x000ea20008000a00 */
[----:B------:R-:W3:Y:S01]  /*0040*/  S2R R5, SR_TID.Y ;  /* 0x0000000000057919 */ /* 0x000ee20000002200 */
[----:B0-----:R-:W-:-:S13]  /*0050*/  ISETP.GE.AND P0, PT, R0, 0x1, PT ;  /* 0x000000010000780c */ /* 0x001fda0003f06270 */
[----:B-123--:R-:W-:Y:S05]  /*0060*/  @!P0 BRA `(.L_x_2) ;  /* 0x0000000800208947 */ /* 0x00efea0003800000 */
[C---:B------:R-:W-:Y:S01]  /*0070*/  ISETP.GE.U32.AND P1, PT, R0.reuse, 0x8, PT ;  /* 0x000000080000780c */ /* 0x040fe20003f26070 */
[----:B------:R-:W-:Y:S01]  /*0080*/  HFMA2 R7, -RZ, RZ, 0, 0 ;  /* 0x00000000ff077431 */ /* 0x000fe200000001ff */
[----:B------:R-:W-:Y:S01]  /*0090*/  LOP3.LUT R2, R0, 0x7, RZ, 0xc0, !PT ;  /* 0x0000000700027812 */ /* 0x000fe200078ec0ff */
[----:B------:R-:W-:-:S03]  /*00a0*/  IMAD R4, R5, R0, RZ ;  /* 0x0000000005047224 */ /* 0x000fc600078e02ff */
[----:B------:R-:W-:-:S07]  /*00b0*/  ISETP.NE.AND P0, PT, R2, RZ, PT ;  /* 0x000000ff0200720c */ /* 0x000fce0003f05270 */
[----:B------:R-:W-:Y:S06]  /*00c0*/  @!P1 BRA `(.L_x_3) ;  /* 0x0000000000f89947 */ /* 0x000fec0003800000 */
[----:B------:R-:W0:Y:S01]  /*00d0*/  LDC.64 R8, c[0x0][0x380] ;  /* 0x0000e000ff087b82 */ /* 0x000e220000000a00 */
[C---:B------:R-:W-:Y:S01]  /*00e0*/  LOP3.LUT R7, R0.reuse, 0x7ffffff8, RZ, 0xc0, !PT ;  /* 0x7ffffff800077812 */ /* 0x040fe200078ec0ff */
[C-C-:B------:R-:W-:Y:S01]  /*00f0*/  IMAD R10, R0.reuse, 0x3, R3.reuse ;  /* 0x00000003000a7824 */ /* 0x140fe200078e0203 */
[----:B------:R-:W-:Y:S01]  /*0100*/  IADD3 R29, PT, PT, R3, R0, RZ ;  /* 0x00000000031d7210 */ /* 0x000fe20007ffe0ff */
[C-C-:B------:R-:W-:Y:S01]  /*0110*/  IMAD R26, R0.reuse, 0x5, R3.reuse ;  /* 0x00000005001a7824 */ /* 0x140fe200078e0203 */
[C---:B------:R-:W-:Y:S01]  /*0120*/  LEA R11, R0.reuse, R3, 0x2 ;  /* 0x00000003000b7211 */ /* 0x040fe200078e10ff */
[C-C-:B------:R-:W-:Y:S01]  /*0130*/  IMAD R27, R0.reuse, 0x6, R3.reuse ;  /* 0x00000006001b7824 */ /* 0x140fe200078e0203 */
[----:B------:R-:W-:Y:S01]  /*0140*/  IADD3 R6, PT, PT, -R7, RZ, RZ ;  /* 0x000000ff07067210 */ /* 0x000fe20007ffe1ff */
[----:B------:R-:W1:Y:S01]  /*0150*/  LDC.64 R12, c[0x0][0x388] ;  /* 0x0000e200ff0c7b82 */ /* 0x000e620000000a00 */
[----:B------:R-:W-:Y:S02]  /*0160*/  IMAD R28, R0, 0x7, R3 ;  /* 0x00000007001c7824 */ /* 0x000fe400078e0203 */
[----:B0-----:R-:W-:-:S03]  /*0170*/  IMAD.WIDE.U32 R8, R4, 0x4, R8 ;  /* 0x0000000404087825 */ /* 0x001fc600078e0008 */
[----:B------:R-:W-:Y:S02]  /*0180*/  IADD3 R19, P1, PT, R8, 0x10, RZ ;  /* 0x0000001008137810 */ /* 0x000fe40007f3e0ff */
[C---:B------:R-:W-:Y:S01]  /*0190*/  LEA R8, R0.reuse, R3, 0x1 ;  /* 0x0000000300087211 */ /* 0x040fe200078e08ff */
[----:B-1----:R-:W-:Y:S01]  /*01a0*/  IMAD.WIDE.U32 R16, R3, 0x4, R12 ;  /* 0x0000000403107825 */ /* 0x002fe200078e000c */
[----:B------:R-:W-:Y:S02]  /*01b0*/  IADD3.X R22, PT, PT, RZ, R9, RZ, P1, !PT ;  /* 0x00000009ff167210 */ /* 0x000fe40000ffe4ff */
[----:B------:R-:W-:-:S07]  /*01c0*/  SHF.L.U32 R9, R0, 0x3, RZ ;  /* 0x0000000300097819 */ /* 0x000fce00000006ff */
.L_x_4:
[----:B------:R-:W-:Y:S02]  /*01d0*/  MOV R14, R19 ;  /* 0x00000013000e7202 */ /* 0x000fe40000000f00 */
[----:B------:R-:W-:Y:S01]  /*01e0*/  MOV R15, R22 ;  /* 0x00000016000f7202 */ /* 0x000fe20000000f00 */
[--C-:B------:R-:W-:Y:S01]  /*01f0*/  IMAD.WIDE.U32 R18, R29, 0x4, R12.reuse ;  /* 0x000000041d127825 */ /* 0x100fe200078e000c */
[----:B------:R-:W2:Y:S04]  /*0200*/  LDG.E R22, desc[UR4][R16.64] ;  /* 0x0000000410167981 */ /* 0x000ea8000c1e1900 */
[----:B------:R-:W2:Y:S04]  /*0210*/  LDG.E R21, desc[UR4][R14.64+-0x10] ;  /* 0xfffff0040e157981 */ /* 0x000ea8000c1e1900 */
[----:B------:R-:W3:Y:S04]  /*0220*/  LDG.E R18, desc[UR4][R18.64] ;  /* 0x0000000412127981 */ /* 0x000ee8000c1e1900 */
[----:B------:R-:W3:Y:S01]  /*0230*/  LDG.E R23, desc[UR4][R14.64+-0xc] ;  /* 0xfffff4040e177981 */ /* 0x000ee2000c1e1900 */
[----:B------:R-:W-:-:S06]  /*0240*/  IMAD.WIDE.U32 R24, R8, 0x4, R12 ;  /* 0x0000000408187825 */ /* 0x000fcc00078e000c */
[----:B------:R-:W4:Y:S04]  /*0250*/  LDG.E R24, desc[UR4][R24.64] ;  /* 0x0000000418187981 */ /* 0x000f28000c1e1900 */
[----:B------:R-:W5:Y:S01]  /*0260*/  LDG.E R25, desc[UR4][R14.64+0x4] ;  /* 0x000004040e197981 */ /* 0x000f62000c1e1900 */
[----:B--2---:R-:W-:-:S03]  /*0270*/  IMAD R20, R21, R22, R20 ;  /* 0x0000001615147224 */ /* 0x004fc600078e0214 */
[----:B------:R-:W4:Y:S01]  /*0280*/  LDG.E R21, desc[UR4][R14.64+-0x8] ;  /* 0xfffff8040e157981 */ /* 0x000f22000c1e1900 */
[----:B---3--:R-:W-:Y:S02]  /*0290*/  IMAD R20, R23, R18, R20 ;  /* 0x0000001217147224 */ /* 0x008fe400078e0214 */
[----:B------:R-:W-:-:S06]  /*02a0*/  IMAD.WIDE.U32 R22, R10, 0x4, R12 ;  /* 0x000000040a167825 */ /* 0x000fcc00078e000c */
[----:B------:R-:W2:Y:S04]  /*02b0*/  LDG.E R22, desc[UR4][R22.64] ;  /* 0x0000000416167981 */ /* 0x000ea8000c1e1900 */
[----:B------:R-:W2:Y:S01]  /*02c0*/  LDG.E R23, desc[UR4][R14.64+-0x4] ;  /* 0xfffffc040e177981 */ /* 0x000ea2000c1e1900 */
[----:B------:R-:W-:-:S06]  /*02d0*/  IMAD.WIDE.U32 R18, R11, 0x4, R12 ;  /* 0x000000040b127825 */ /* 0x000fcc00078e000c */
[----:B------:R-:W3:Y:S04]  /*02e0*/  LDG.E R18, desc[UR4][R18.64] ;  /* 0x0000000412127981 */ /* 0x000ee8000c1e1900 */
[----:B------:R-:W3:Y:S01]  /*02f0*/  LDG.E R19, desc[UR4][R14.64] ;  /* 0x000000040e137981 */ /* 0x000ee2000c1e1900 */
[----:B----4-:R-:W-:-:S04]  /*0300*/  IMAD R20, R21, R24, R20 ;  /* 0x0000001815147224 */ /* 0x010fc800078e0214 */
[----:B--2---:R-:W-:Y:S02]  /*0310*/  IMAD R22, R23, R22, R20 ;  /* 0x0000001617167224 */ /* 0x004fe400078e0214 */
[----:B------:R-:W-:-:S06]  /*0320*/  IMAD.WIDE.U32 R20, R26, 0x4, R12 ;  /* 0x000000041a147825 */ /* 0x000fcc00078e000c */
[----:B------:R-:W5:Y:S01]  /*0330*/  LDG.E R20, desc[UR4][R20.64] ;  /* 0x0000000414147981 */ /* 0x000f62000c1e1900 */
[----:B---3--:R-:W-:-:S03]  /*0340*/  IMAD R24, R19, R18, R22 ;  /* 0x0000001213187224 */ /* 0x008fc600078e0216 */
[----:B------:R-:W2:Y:S01]  /*0350*/  LDG.E R21, desc[UR4][R14.64+0xc] ;  /* 0x00000c040e157981 */ /* 0x000ea2000c1e1900 */
[----:B------:R-:W-:-:S03]  /*0360*/  IMAD.WIDE.U32 R22, R27, 0x4, R12 ;  /* 0x000000041b167825 */ /* 0x000fc600078e000c */
[----:B------:R-:W3:Y:S04]  /*0370*/  LDG.E R19, desc[UR4][R14.64+0x8] ;  /* 0x000008040e137981 */ /* 0x000ee8000c1e1900 */
[----:B------:R-:W3:Y:S01]  /*0380*/  LDG.E R22, desc[UR4][R22.64] ;  /* 0x0000000416167981 */ /* 0x000ee2000c1e1900 */
[----:B-----5:R-:W-:Y:S02]  /*0390*/  IMAD R18, R25, R20, R24 ;  /* 0x0000001419127224 */ /* 0x020fe400078e0218 */
[----:B------:R-:W-:-:S06]  /*03a0*/  IMAD.WIDE.U32 R24, R28, 0x4, R12 ;  /* 0x000000041c187825 */ /* 0x000fcc00078e000c */
[----:B------:R-:W2:Y:S01]  /*03b0*/  LDG.E R24, desc[UR4][R24.64] ;  /* 0x0000000418187981 */ /* 0x000ea2000c1e1900 */
[----:B------:R-:W-:Y:S01]  /*03c0*/  IADD3 R6, PT, PT, R6, 0x8, RZ ;  /* 0x0000000806067810 */ /* 0x000fe20007ffe0ff */
[----:B---3--:R-:W-:Y:S01]  /*03d0*/  IMAD R18, R19, R22, R18 ;  /* 0x0000001613127224 */ /* 0x008fe200078e0212 */
[----:B------:R-:W-:-:S04]  /*03e0*/  IADD3 R19, P1, PT, R14, 0x20, RZ ;  /* 0x000000200e137810 */ /* 0x000fc80007f3e0ff */
[----:B------:R-:W-:Y:S02]  /*03f0*/  IADD3.X R22, PT, PT, RZ, R15, RZ, P1, !PT ;  /* 0x0000000fff167210 */ /* 0x000fe40000ffe4ff */
[----:B------:R-:W-:Y:S01]  /*0400*/  ISETP.NE.AND P1, PT, R6, RZ, PT ;  /* 0x000000ff0600720c */ /* 0x000fe20003f25270 */
[C---:B------:R-:W-:Y:S01]  /*0410*/  IMAD.IADD R10, R9.reuse, 0x1, R10 ;  /* 0x00000001090a7824 */ /* 0x040fe200078e020a */
[C---:B------:R-:W-:Y:S01]  /*0420*/  IADD3 R29, PT, PT, R9.reuse, R29, RZ ;  /* 0x0000001d091d7210 */ /* 0x040fe20007ffe0ff */
[C---:B------:R-:W-:Y:S01]  /*0430*/  IMAD.WIDE.U32 R16, R9.reuse, 0x4, R16 ;  /* 0x0000000409107825 */ /* 0x040fe200078e0010 */
[C---:B------:R-:W-:Y:S02]  /*0440*/  IADD3 R8, PT, PT, R9.reuse, R8, RZ ;  /* 0x0000000809087210 */ /* 0x040fe40007ffe0ff */
[C---:B------:R-:W-:Y:S02]  /*0450*/  IADD3 R11, PT, PT, R9.reuse, R11, RZ ;  /* 0x0000000b090b7210 */ /* 0x040fe40007ffe0ff */
[----:B------:R-:W-:-:S02]  /*0460*/  IADD3 R26, PT, PT, R9, R26, RZ ;  /* 0x0000001a091a7210 */ /* 0x000fc40007ffe0ff */
[C---:B------:R-:W-:Y:S02]  /*0470*/  IADD3 R27, PT, PT, R9.reuse, R27, RZ ;  /* 0x0000001b091b7210 */ /* 0x040fe40007ffe0ff */
[----:B------:R-:W-:Y:S01]  /*0480*/  IADD3 R28, PT, PT, R9, R28, RZ ;  /* 0x0000001c091c7210 */ /* 0x000fe20007ffe0ff */
[----:B--2---:R-:W-:Y:S01]  /*0490*/  IMAD R20, R21, R24, R18 ;  /* 0x0000001815147224 */ /* 0x004fe200078e0212 */
[----:B------:R-:W-:Y:S06]  /*04a0*/  @P1 BRA `(.L_x_4) ;  /* 0xfffffffc00481947 */ /* 0x000fec000383ffff */
.L_x_3:
[----:B------:R-:W-:Y:S05]  /*04b0*/  @!P0 BRA `(.L_x_2) ;  /* 0x00000004000c8947 */ /* 0x000fea0003800000 */
[----:B------:R-:W-:Y:S02]  /*04c0*/  ISETP.GE.U32.AND P1, PT, R2, 0x4, PT ;  /* 0x000000040200780c */ /* 0x000fe40003f26070 */
[----:B------:R-:W-:-:S04]  /*04d0*/  LOP3.LUT R6, R0, 0x3, RZ, 0xc0, !PT ;  /* 0x0000000300067812 */ /* 0x000fc800078ec0ff */
[----:B------:R-:W-:-:S07]  /*04e0*/  ISETP.NE.AND P0, PT, R6, RZ, PT ;  /* 0x000000ff0600720c */ /* 0x000fce0003f05270 */
[----:B------:R-:W-:Y:S06]  /*04f0*/  @!P1 BRA `(.L_x_5) ;  /* 0x0000000000789947 */ /* 0x000fec0003800000 */
[----:B------:R-:W0:Y:S01]  /*0500*/  LDC.64 R16, c[0x0][0x380] ;  /* 0x0000e000ff107b82 */ /* 0x000e220000000a00 */
[----:B------:R-:W1:Y:S01]  /*0510*/  LDCU.64 UR6, c[0x0][0x380] ;  /* 0x00007000ff0677ac */ /* 0x000e620008000a00 */
[-C--:B------:R-:W-:Y:S01]  /*0520*/  IMAD R15, R7, R0.reuse, R3 ;  /* 0x00000000070f7224 */ /* 0x080fe200078e0203 */
[CC--:B------:R-:W-:Y:S02]  /*0530*/  IADD3 R11, PT, PT, R4.reuse, R7.reuse, RZ ;  /* 0x00000007040b7210 */ /* 0x0c0fe40007ffe0ff */
[----:B------:R-:W-:Y:S02]  /*0540*/  IADD3 R2, P1, PT, R4, R7, RZ ;  /* 0x0000000704027210 */ /* 0x000fe40007f3e0ff */
[----:B------:R-:W-:Y:S01]  /*0550*/  IADD3 R19, PT, PT, R15, R0, RZ ;  /* 0x000000000f137210 */ /* 0x000fe20007ffe0ff */
[----:B------:R-:W2:Y:S04]  /*0560*/  LDC.64 R8, c[0x0][0x388] ;  /* 0x0000e200ff087b82 */ /* 0x000ea80000000a00 */
[----:B------:R-:W-:-:S02]  /*0570*/  IMAD.IADD R21, R19, 0x1, R0 ;  /* 0x0000000113157824 */ /* 0x000fc400078e0200 */
[----:B0-----:R-:W-:Y:S01]  /*0580*/  IMAD.WIDE.U32 R16, R11, 0x4, R16 ;  /* 0x000000040b107825 */ /* 0x001fe200078e0010 */
[----:B------:R-:W-:Y:S02]  /*0590*/  IADD3.X R11, PT, PT, RZ, RZ, RZ, P1, !PT ;  /* 0x000000ffff0b7210 */ /* 0x000fe40000ffe4ff */
[----:B-1----:R-:W-:-:S03]  /*05a0*/  LEA R10, P1, R2, UR6, 0x2 ;  /* 0x00000006020a7c11 */ /* 0x002fc6000f8210ff */
[----:B------:R-:W3:Y:S01]  /*05b0*/  LDG.E R17, desc[UR4][R16.64] ;  /* 0x0000000410117981 */ /* 0x000ee2000c1e1900 */
[----:B------:R-:W-:Y:S01]  /*05c0*/  LEA.HI.X R11, R2, UR7, R11, 0x2, P1 ;  /* 0x00000007020b7c11 */ /* 0x000fe200088f140b */
[----:B--2---:R-:W-:-:S04]  /*05d0*/  IMAD.WIDE.U32 R14, R15, 0x4, R8 ;  /* 0x000000040f0e7825 */ /* 0x004fc800078e0008 */
[--C-:B------:R-:W-:Y:S01]  /*05e0*/  IMAD.WIDE.U32 R12, R19, 0x4, R8.reuse ;  /* 0x00000004130c7825 */ /* 0x100fe200078e0008 */
[----:B------:R-:W2:Y:S03]  /*05f0*/  LDG.E R2, desc[UR4][R10.64+0x4] ;  /* 0x000004040a027981 */ /* 0x000ea6000c1e1900 */
[C---:B------:R-:W-:Y:S01]  /*0600*/  IMAD.WIDE.U32 R18, R21.reuse, 0x4, R8 ;  /* 0x0000000415127825 */ /* 0x040fe200078e0008 */
[----:B------:R-:W3:Y:S01]  /*0610*/  LDG.E R14, desc[UR4][R14.64] ;  /* 0x000000040e0e7981 */ /* 0x000ee2000c1e1900 */
[----:B------:R-:W-:-:S03]  /*0620*/  IADD3 R21, PT, PT, R21, R0, RZ ;  /* 0x0000000015157210 */ /* 0x000fc60007ffe0ff */
[----:B------:R-:W2:Y:S02]  /*0630*/  LDG.E R12, desc[UR4][R12.64] ;  /* 0x000000040c0c7981 */ /* 0x000ea4000c1e1900 */
[----:B------:R-:W-:Y:S02]  /*0640*/  IMAD.WIDE.U32 R8, R21, 0x4, R8 ;  /* 0x0000000415087825 */ /* 0x000fe400078e0008 */
[----:B------:R-:W4:Y:S04]  /*0650*/  LDG.E R18, desc[UR4][R18.64] ;  /* 0x0000000412127981 */ /* 0x000f28000c1e1900 */
[----:B------:R-:W4:Y:S04]  /*0660*/  LDG.E R21, desc[UR4][R10.64+0x8] ;  /* 0x000008040a157981 */ /* 0x000f28000c1e1900 */
[----:B------:R-:W5:Y:S04]  /*0670*/  LDG.E R23, desc[UR4][R10.64+0xc] ;  /* 0x00000c040a177981 */ /* 0x000f68000c1e1900 */
[----:B------:R-:W5:Y:S01]  /*0680*/  LDG.E R8, desc[UR4][R8.64] ;  /* 0x0000000408087981 */ /* 0x000f62000c1e1900 */
[----:B------:R-:W-:Y:S01]  /*0690*/  IADD3 R7, PT, PT, R7, 0x4, RZ ;  /* 0x0000000407077810 */ /* 0x000fe20007ffe0ff */
[----:B---3--:R-:W-:-:S04]  /*06a0*/  IMAD R17, R17, R14, R20 ;  /* 0x0000000e11117224 */ /* 0x008fc800078e0214 */
[----:B--2---:R-:W-:-:S04]  /*06b0*/  IMAD R2, R2, R12, R17 ;  /* 0x0000000c02027224 */ /* 0x004fc800078e0211 */
[----:B----4-:R-:W-:-:S04]  /*06c0*/  IMAD R2, R21, R18, R2 ;  /* 0x0000001215027224 */ /* 0x010fc800078e0202 */
[----:B-----5:R-:W-:-:S07]  /*06d0*/  IMAD R20, R23, R8, R2 ;  /* 0x0000000817147224 */ /* 0x020fce00078e0202 */
.L_x_5:
[----:B------:R-:W-:Y:S05]  /*06e0*/  @!P0 BRA `(.L_x_2) ;  /* 0x0000000000808947 */ /* 0x000fea0003800000 */
[----:B------:R-:W-:Y:S01]  /*06f0*/  ISETP.NE.AND P1, PT, R6, 0x1, PT ;  /* 0x000000010600780c */ /* 0x000fe20003f25270 */
[----:B------:R-:W0:Y:S01]  /*0700*/  LDC.64 R18, c[0x0][0x380] ;  /* 0x0000e000ff127b82 */ /* 0x000e220000000a00 */
[----:B------:R-:W-:-:S04]  /*0710*/  LOP3.LUT R2, R0, 0x1, RZ, 0xc0, !PT ;  /* 0x0000000100027812 */ /* 0x000fc800078ec0ff */
[----:B------:R-:W-:-:S03]  /*0720*/  ISETP.NE.U32.AND P0, PT, R2, 0x1, PT ;  /* 0x000000010200780c */ /* 0x000fc60003f05070 */
[----:B------:R-:W1:Y:S04]  /*0730*/  LDC.64 R14, c[0x0][0x388] ;  /* 0x0000e200ff0e7b82 */ /* 0x000e680000000a00 */
[CC--:B------:R-:W-:Y:S01]  /*0740*/  @P1 IADD3 R17, PT, PT, R4.reuse, R7.reuse, RZ ;  /* 0x0000000704111210 */ /* 0x0c0fe20007ffe0ff */
[CC--:B------:R-:W-:Y:S01]  /*0750*/  @P1 IMAD R21, R7.reuse, R0.reuse, R3 ;  /* 0x0000000007151224 */ /* 0x0c0fe200078e0203 */
[----:B------:R-:W-:Y:S02]  /*0760*/  @P1 IADD3 R2, P2, PT, R4, R7, RZ ;  /* 0x0000000704021210 */ /* 0x000fe40007f5e0ff */
[----:B------:R-:W2:Y:S01]  /*0770*/  @P1 LDC.64 R12, c[0x0][0x380] ;  /* 0x0000e000ff0c1b82 */ /* 0x000ea20000000a00 */
[----:B------:R-:W-:Y:S02]  /*0780*/  @P1 IADD3 R7, PT, PT, R7, 0x2, RZ ;  /* 0x0000000207071810 */ /* 0x000fe40007ffe0ff */
[----:B------:R-:W-:-:S02]  /*0790*/  @P1 IADD3 R23, PT, PT, R21, R0, RZ ;  /* 0x0000000015171210 */ /* 0x000fc40007ffe0ff */
[----:B------:R-:W-:-:S03]  /*07a0*/  @P1 IADD3.X R6, PT, PT, RZ, RZ, RZ, P2, !PT ;  /* 0x000000ffff061210 */ /* 0x000fc600017fe4ff */
[----:B------:R-:W3:Y:S01]  /*07b0*/  LDC.64 R8, c[0x0][0x380] ;  /* 0x0000e000ff087b82 */ /* 0x000ee20000000a00 */
[----:B0-----:R-:W-:-:S06]  /*07c0*/  @P1 IMAD.WIDE.U32 R18, R17, 0x4, R18 ;  /* 0x0000000411121825 */ /* 0x001fcc00078e0012 */
[----:B------:R-:W4:Y:S01]  /*07d0*/  @P1 LDG.E R19, desc[UR4][R18.64] ;  /* 0x0000000412131981 */ /* 0x000f22000c1e1900 */
[----:B------:R-:W0:Y:S01]  /*07e0*/  LDC.64 R10, c[0x0][0x388] ;  /* 0x0000e200ff0a7b82 */ /* 0x000e220000000a00 */
[----:B-1----:R-:W-:Y:S01]  /*07f0*/  @P1 IMAD.WIDE.U32 R16, R21, 0x4, R14 ;  /* 0x0000000415101825 */ /* 0x002fe200078e000e */
[----:B------:R-:W-:-:S03]  /*0800*/  @!P0 IADD3 R21, PT, PT, R4, R7, RZ ;  /* 0x0000000704158210 */ /* 0x000fc60007ffe0ff */
[----:B------:R-:W-:Y:S02]  /*0810*/  @P1 IMAD.WIDE.U32 R14, R23, 0x4, R14 ;  /* 0x00000004170e1825 */ /* 0x000fe400078e000e */
[----:B------:R-:W4:Y:S01]  /*0820*/  @P1 LDG.E R16, desc[UR4][R16.64] ;  /* 0x0000000410101981 */ /* 0x000f22000c1e1900 */
[C---:B--2---:R-:W-:Y:S01]  /*0830*/  @P1 LEA R12, P2, R2.reuse, R12, 0x2 ;  /* 0x0000000c020c1211 */ /* 0x044fe200078410ff */
[----:B------:R-:W-:Y:S02]  /*0840*/  @!P0 IMAD R7, R7, R0, R3 ;  /* 0x0000000007078224 */ /* 0x000fe400078e0203 */
[----:B------:R-:W2:Y:S01]  /*0850*/  @P1 LDG.E R14, desc[UR4][R14.64] ;  /* 0x000000040e0e1981 */ /* 0x000ea2000c1e1900 */
[----:B------:R-:W-:Y:S01]  /*0860*/  @P1 LEA.HI.X R13, R2, R13, R6, 0x2, P2 ;  /* 0x0000000d020d1211 */ /* 0x000fe200010f1406 */
[----:B---3--:R-:W-:-:S04]  /*0870*/  @!P0 IMAD.WIDE.U32 R8, R21, 0x4, R8 ;  /* 0x0000000415088825 */ /* 0x008fc800078e0008 */
[----:B------:R-:W2:Y:S04]  /*0880*/  @P1 LDG.E R12, desc[UR4][R12.64+0x4] ;  /* 0x000004040c0c1981 */ /* 0x000ea8000c1e1900 */
[----:B------:R-:W3:Y:S01]  /*0890*/  @!P0 LDG.E R9, desc[UR4][R8.64] ;  /* 0x0000000408098981 */ /* 0x000ee2000c1e1900 */
[----:B0-----:R-:W-:-:S06]  /*08a0*/  @!P0 IMAD.WIDE.U32 R10, R7, 0x4, R10 ;  /* 0x00000004070a8825 */ /* 0x001fcc00078e000a */
[----:B------:R-:W3:Y:S01]  /*08b0*/  @!P0 LDG.E R10, desc[UR4][R10.64] ;  /* 0x000000040a0a8981 */ /* 0x000ee2000c1e1900 */
[----:B----4-:R-:W-:-:S04]  /*08c0*/  @P1 IMAD R19, R19, R16, R20 ;  /* 0x0000001013131224 */ /* 0x010fc800078e0214 */
[----:B--2---:R-:W-:-:S04]  /*08d0*/  @P1 IMAD R20, R12, R14, R19 ;  /* 0x0000000e0c141224 */ /* 0x004fc800078e0213 */
[----:B---3--:R-:W-:-:S07]  /*08e0*/  @!P0 IMAD R20, R9, R10, R20 ;  /* 0x0000000a09148224 */ /* 0x008fce00078e0214 */
.L_x_2:
[----:B------:R-:W0:Y:S01]  /*08f0*/  LDC.64 R6, c[0x0][0x390] ;  /* 0x0000e400ff067b82 */ /* 0x000e220000000a00 */
[----:B------:R-:W-:-:S04]  /*0900*/  IMAD R3, R5, R0, R3 ;  /* 0x0000000005037224 */ /* 0x000fc800078e0203 */
[----:B0-----:R-:W-:-:S05]  /*0910*/  IMAD.WIDE R2, R3, 0x4, R6 ;  /* 0x0000000403027825 */ /* 0x001fca00078e0206 */
[----:B------:R-:W-:Y:S01]  /*0920*/  STG.E desc[UR4][R2.64], R20 ;  /* 0x0000001402007986 */ /* 0x000fe2000c101904 */
[----:B------:R-:W-:Y:S05]  /*0930*/  EXIT ;  /* 0x000000000000794d */ /* 0x000fea0003800000 */
.L_x_6:
        /* <DEDUP_REMOVED lines=12> */
.L_x_13:


//--------------------- .text._Z22vector_multiply_singlePiS_S_i --------------------------
	.section	.text._Z22vector_multiply_singlePiS_S_i,"ax",@progbits
	.align	128
        .global         _Z22vector_multiply_singlePiS_S_i
        .type           _Z22vector_multiply_singlePiS_S_i,@function
        .size           _Z22vector_multiply_singlePiS_S_i,(.L_x_14 - _Z22vector_multiply_singlePiS_S_i)
        .other          _Z22vector_multiply_singlePiS_S_i,@"STO_CUDA_ENTRY STV_DEFAULT"
_Z22vector_multiply_singlePiS_S_i:
.text._Z22vector_multiply_singlePiS_S_i:
[----:B------:R-:W-:Y:S08]  /*0000*/  LDC R1, c[0x0][0x37c] ;  /* 0x0000df00ff017b82 */ /* 0x000ff00000000800 */
[----:B------:R-:W0:Y:S01]  /*0010*/  LDC R0, c[0x0][0x398] ;  /* 0x0000e600ff007b82 */ /* 0x000e220000000800 */
[----:B------:R-:W1:Y:S01]  /*0020*/  S2R R3, SR_TID.X ;  /* 0x0000000000037919 */ /* 0x000e620000002100 */
[----:B------:R-:W2:Y:S01]  /*0030*/  LDCU.64 UR4, c[0x0][0x358] ;  /* 0x00006b00ff0477ac */ /* 0x000ea20008000a00 */
[----:B------:R-:W-:Y:S01]  /*0040*/  HFMA2 R20, -RZ, RZ, 0, 0 ;  /* 0x00000000ff147431 */ /* 0x000fe200000001ff */
[----:B------:R-:W3:Y:S01]  /*0050*/  S2R R5, SR_TID.Y ;  /* 0x0000000000057919 */ /* 0x000ee20000002200 */
[----:B0-----:R-:W-:-:S13]  /*0060*/  ISETP.GE.AND P0, PT, R0, 0x1, PT ;  /* 0x000000010000780c */ /* 0x001fda0003f06270 */
[----:B-123--:R-:W-:Y:S05]  /*0070*/  @!P0 BRA `(.L_x_7) ;  /* 0x0000000800288947 */ /* 0x00efea0003800000 */
[C---:B------:R-:W-:Y:S01]  /*0080*/  ISETP.GE.U32.AND P1, PT, R0.reuse, 0x8, PT ;  /* 0x000000080000780c */ /* 0x040fe20003f26070 */
[----:B------:R-:W-:Y:S01]  /*0090*/  IMAD R6, R3, R0, RZ ;  /* 0x0000000003067224 */ /* 0x000fe200078e02ff */
[----:B------:R-:W-:Y:S02]  /*00a0*/  LOP3.LUT R4, R0, 0x7, RZ, 0xc0, !PT ;  /* 0x0000000700047812 */ /* 0x000fe400078ec0ff */
[----:B------:R-:W-:Y:S02]  /*00b0*/  MOV R7, RZ ;  /* 0x000000ff00077202 */ /* 0x000fe40000000f00 */
[----:B------:R-:W-:Y:S02]  /*00c0*/  ISETP.NE.AND P0, PT, R4, RZ, PT ;  /* 0x000000ff0400720c */ /* 0x000fe40003f05270 */
[----:B------:R-:W-:-:S05]  /*00d0*/  MOV R20, RZ ;  /* 0x000000ff00147202 */ /* 0x000fca0000000f00 */
[----:B------:R-:W-:Y:S06]  /*00e0*/  @!P1 BRA `(.L_x_8) ;  /* 0x0000000000fc9947 */ /* 0x000fec0003800000 */
[----:B------:R-:W0:Y:S01]  /*00f0*/  LDC.64 R8, c[0x0][0x380] ;  /* 0x0000e000ff087b82 */ /* 0x000e220000000a00 */
[C---:B------:R-:W-:Y:S01]  /*0100*/  LOP3.LUT R7, R0.reuse, 0x7ffffff8, RZ, 0xc0, !PT ;  /* 0x7ffffff800077812 */ /* 0x040fe200078ec0ff */
[C-C-:B------:R-:W-:Y:S01]  /*0110*/  IMAD R11, R0.reuse, 0x3, R5.reuse ;  /* 0x00000003000b7824 */ /* 0x140fe200078e0205 */
[----:B------:R-:W-:Y:S01]  /*0120*/  IADD3 R2, PT, PT, R5, R0, RZ ;  /* 0x0000000005027210 */ /* 0x000fe20007ffe0ff */
[C-C-:B------:R-:W-:Y:S01]  /*0130*/  IMAD R27, R0.reuse, 0x4, R5.reuse ;  /* 0x00000004001b7824 */ /* 0x140fe200078e0205 */
[C---:B------:R-:W-:Y:S01]  /*0140*/  SHF.L.U32 R10, R0.reuse, 0x3, RZ ;  /* 0x00000003000a7819 */ /* 0x040fe200000006ff */
[C-C-:B------:R-:W-:Y:S01]  /*0150*/  IMAD R29, R0.reuse, 0x5, R5.reuse ;  /* 0x00000005001d7824 */ /* 0x140fe200078e0205 */
[----:B------:R-:W-:Y:S01]  /*0160*/  MOV R20, RZ ;  /* 0x000000ff00147202 */ /* 0x000fe20000000f00 */
[----:B------:R-:W1:Y:S01]  /*0170*/  LDC.64 R12, c[0x0][0x388] ;  /* 0x0000e200ff0c7b82 */ /* 0x000e620000000a00 */
[C-C-:B------:R-:W-:Y:S02]  /*0180*/  IMAD R26, R0.reuse, 0x6, R5.reuse ;  /* 0x00000006001a7824 */ /* 0x140fe400078e0205 */
[----:B------:R-:W-:-:S02]  /*0190*/  IMAD R28, R0, 0x7, R5 ;  /* 0x00000007001c7824 */ /* 0x000fc400078e0205 */
[----:B0-----:R-:W-:-:S03]  /*01a0*/  IMAD.WIDE.U32 R8, R6, 0x4, R8 ;  /* 0x0000000406087825 */ /* 0x001fc600078e0008 */
[----:B------:R-:W-:Y:S02]  /*01b0*/  IADD3 R19, P1, PT, R8, 0x10, RZ ;  /* 0x0000001008137810 */ /* 0x000fe40007f3e0ff */
[----:B------:R-:W-:Y:S01]  /*01c0*/  IADD3 R8, PT, PT, -R7, RZ, RZ ;  /* 0x000000ff07087210 */ /* 0x000fe20007ffe1ff */
[----:B-1----:R-:W-:Y:S01]  /*01d0*/  IMAD.WIDE.U32 R16, R5, 0x4, R12 ;  /* 0x0000000405107825 */ /* 0x002fe200078e000c */
[----:B------:R-:W-:Y:S02]  /*01e0*/  IADD3.X R22, PT, PT, RZ, R9, RZ, P1, !PT ;  /* 0x00000009ff167210 */ /* 0x000fe40000ffe4ff */
[----:B------:R-:W-:-:S07]  /*01f0*/  LEA R9, R0, R5, 0x1 ;  /* 0x0000000500097211 */ /* 0x000fce00078e08ff */
.L_x_9:
        /* <DEDUP_REMOVED lines=31> */
[----:B------:R-:W-:Y:S02]  /*03f0*/  VIADD R8, R8, 0x8 ;  /* 0x0000000808087836 */ /* 0x000fe40000000000 */
        /* <DEDUP_REMOVED lines=14> */
.L_x_8:
        /* <DEDUP_REMOVED lines=10> */
[-C--:B------:R-:W-:Y:S01]  /*0580*/  IADD3 R19, PT, PT, R15, R0.reuse, RZ ;  /* 0x000000000f137210 */ /* 0x080fe20007ffe0ff */
[----:B------:R-:W2:Y:S03]  /*0590*/  LDC.64 R8, c[0x0][0x388] ;  /* 0x0000e200ff087b82 */ /* 0x000ea60000000a00 */
[----:B------:R-:W-:Y:S01]  /*05a0*/  IADD3 R21, PT, PT, R19, R0, RZ ;  /* 0x0000000013157210 */ /* 0x000fe20007ffe0ff */
[----:B0-----:R-:W-:Y:S01]  /*05b0*/  IMAD.WIDE.U32 R16, R11, 0x4, R16 ;  /* 0x000000040b107825 */ /* 0x001fe200078e0010 */
[----:B------:R-:W-:-:S02]  /*05c0*/  IADD3.X R11, PT, PT, RZ, RZ, RZ, P1, !PT ;  /* 0x000000ffff0b7210 */ /* 0x000fc40000ffe4ff */
        /* <DEDUP_REMOVED lines=15> */
[----:B------:R-:W-:-:S02]  /*06c0*/  VIADD R7, R7, 0x4 ;  /* 0x0000000407077836 */ /* 0x000fc40000000000 */
[----:B---3--:R-:W-:-:S04]  /*06d0*/  IMAD R17, R17, R14, R20 ;  /* 0x0000000e11117224 */ /* 0x008fc800078e0214 */
[----:B--2---:R-:W-:-:S04]  /*06e0*/  IMAD R4, R4, R12, R17 ;  /* 0x0000000c04047224 */ /* 0x004fc800078e0211 */
[----:B----4-:R-:W-:-:S04]  /*06f0*/  IMAD R4, R21, R18, R4 ;  /* 0x0000001215047224 */ /* 0x010fc800078e0204 */
[----:B-----5:R-:W-:-:S07]  /*0700*/  IMAD R20, R23, R8, R4 ;  /* 0x0000000817147224 */ /* 0x020fce00078e0204 */
.L_x_10:
        /* <DEDUP_REMOVED lines=33> */
.L_x_7:
[----:B------:R-:W0:Y:S01]  /*0920*/  LDC.64 R6, c[0x0][0x390] ;  /* 0x0000e400ff067b82 */ /* 0x000e220000000a00 */
[----:B------:R-:W-:-:S04]  /*0930*/  IMAD R3, R3, R0, R5 ;  /* 0x0000000003037224 */ /* 0x000fc800078e0205 */
[----:B0-----:R-:W-:-:S05]  /*0940*/  IMAD.WIDE R2, R3, 0x4, R6 ;  /* 0x0000000403027825 */ /* 0x001fca00078e0206 */
[----:B------:R-:W2:Y:S02]  /*0950*/  LDG.E R5, desc[UR4][R2.64] ;  /* 0x0000000402057981 */ /* 0x000ea4000c1e1900 */
[----:B--2---:R-:W-:-:S05]  /*0960*/  IADD3 R5, PT, PT, R5, R20, RZ ;  /* 0x0000001405057210 */ /* 0x004fca0007ffe0ff */
[----:B------:R-:W-:Y:S01]  /*0970*/  STG.E desc[UR4][R2.64], R5 ;  /* 0x0000000502007986 */ /* 0x000fe2000c101904 */
[----:B------:R-:W-:Y:S05]  /*0980*/  EXIT ;  /* 0x000000000000794d */ /* 0x000fea0003800000 */
.L_x_11:
        /* <DEDUP_REMOVED lines=15> */
.L_x_14:


//--------------------- .nv.global.init           --------------------------
	.section	.nv.global.init,"aw",@progbits
.nv.global.init:
	.type		$str,@object
	.size		$str,(.L_0 - $str)
$str:
        /*0000*/ 	.byte	0x54, 0x68, 0x72, 0x65, 0x61, 0x64, 0x20, 0x49, 0x44, 0x78, 0x3a, 0x20, 0x25, 0x64, 0x20, 0x2c
        /*0010*/ 	.byte	0x20, 0x54, 0x68, 0x72, 0x65, 0x61, 0x64, 0x20, 0x49, 0x44, 0x79, 0x3a, 0x20, 0x25, 0x64, 0x20
        /*0020*/ 	.byte	0x2c, 0x20, 0x42, 0x6c, 0x6f, 0x63, 0x6b, 0x49, 0x44, 0x3a, 0x20, 0x25, 0x64, 0x0a, 0x00
.L_0:


//--------------------- .nv.shared.reserved.0     --------------------------
	.section	.nv.shared.reserved.0,"aw",@nobits
	.weak		__nv_reservedSMEM_offset_0_alias
	.size		__nv_reservedSMEM_offset_0_alias, 0, 64
	.other		__nv_reservedSMEM_offset_0_alias,@"STO_CUDA_RESERVED_SHARED STV_DEFAULT"
__nv_reservedSMEM_offset_0_alias:
	.zero		0
	.zero		64


//--------------------- .nv.constant0._Z9my_kernelv --------------------------
	.section	.nv.constant0._Z9my_kernelv,"a",@progbits
	.sectionflags	@""
	.align	4
.nv.constant0._Z9my_kernelv:
	.zero		896


//--------------------- .nv.constant0._Z14mat_mul_kernelPiS_S_i --------------------------
	.section	.nv.constant0._Z14mat_mul_kernelPiS_S_i,"a",@progbits
	.sectionflags	@""
	.align	4
.nv.constant0._Z14mat_mul_kernelPiS_S_i:
	.zero		924


//--------------------- .nv.constant0._Z22vector_multiply_singlePiS_S_i --------------------------
	.section	.nv.constant0._Z22vector_multiply_singlePiS_S_i,"a",@progbits
	.sectionflags	@""
	.align	4
.nv.constant0._Z22vector_multiply_singlePiS_S_i:
	.zero		924


//--------------------- SYMBOLS --------------------------

	.type		.nv.reservedSmem.offset0,@object
	.size		.nv.reservedSmem.offset0,0x4
	.type		vprintf,@function
